//
// Generated by NVIDIA NVVM Compiler
//
// Compiler Build ID: CL-36424714
// Cuda compilation tools, release 13.0, V13.0.88
// Based on NVVM 20.0.0
//

.version 9.0
.target sm_100
.address_size 64

	// .globl	_Z10hello_cudav
.extern .func  (.param .b32 func_retval0) vprintf
(
	.param .b64 vprintf_param_0,
	.param .b64 vprintf_param_1
)
;
.global .align 1 .b8 $str[68] = {98, 108, 111, 99, 107, 68, 105, 109, 32, 61, 32, 91, 32, 37, 100, 32, 93, 32, 98, 108, 111, 99, 107, 32, 105, 100, 32, 61, 32, 91, 32, 37, 100, 32, 93, 44, 32, 116, 104, 114, 101, 97, 100, 32, 105, 100, 32, 61, 32, 91, 32, 37, 100, 32, 93, 32, 104, 101, 108, 108, 111, 32, 99, 117, 100, 97, 10};

.visible .entry _Z10hello_cudav()
{
	.local .align 8 .b8 	__local_depot0[24];
	.reg .b64 	%SP;
	.reg .b64 	%SPL;
	.reg .b32 	%r<9>;
	.reg .b64 	%rd<5>;

	mov.u64 	%SPL, __local_depot0;
	cvta.local.u64 	%SP, %SPL;
	add.u64 	%rd1, %SP, 0;
	add.u64 	%rd2, %SPL, 0;
	mov.u32 	%r1, %ctaid.x;
	mov.u32 	%r2, %ntid.x;
	mov.u32 	%r3, %tid.x;
	mad.lo.s32 	%r4, %r1, %r2, %r3;
	mov.u32 	%r5, %ntid.y;
	mov.u32 	%r6, %ntid.z;
	st.local.v2.u32 	[%rd2], {%r2, %r5};
	st.local.v2.u32 	[%rd2+8], {%r6, %r1};
	st.local.u32 	[%rd2+16], %r4;
	mov.u64 	%rd3, $str;
	cvta.global.u64 	%rd4, %rd3;
	{ // callseq 0, 0
	.param .b64 param0;
	st.param.b64 	[param0], %rd4;
	.param .b64 param1;
	st.param.b64 	[param1], %rd1;
	.param .b32 retval0;
	call.uni (retval0), 
	vprintf, 
	(
	param0, 
	param1
	);
	ld.param.b32 	%r7, [retval0];
	} // callseq 0
	ret;

}


// ===== COMPILED SASS (sm_100) =====

	.target	sm_100

	.elftype	@"ET_EXEC"


//--------------------- .note.nv.tkinfo           --------------------------
	.section	.note.nv.tkinfo,"",@"SHT_NOTE"
	.sectionflags	@"SHF_NOTE_NV_TKINFO"
	.tkinfo
        /*0018*/ 	.word	0x00000002
        /*0030*/ 	.string	""
        /*0030*/ 	.string	"ptxas"
        /*0030*/ 	.string	"Cuda compilation tools, release 13.0, V13.0.88"
        /*0030*/ 	.string	"Build cuda_13.0.r13.0/compiler.36424714_0"
        /*0030*/ 	.string	"-arch sm_100 -m 64 "



//--------------------- .note.nv.cuinfo           --------------------------
	.section	.note.nv.cuinfo,"",@"SHT_NOTE"
	.sectionflags	@"SHF_NOTE_NV_CUINFO"
        /*0018*/ 	.short	0x0002
        /*001a*/ 	.short	0x0064
        /*001c*/ 	.short	0x0082
	.zero		2


//--------------------- .nv.info                  --------------------------
	.section	.nv.info,"",@"SHT_CUDA_INFO"
	.align	4


	//----- nvinfo : EIATTR_REGCOUNT
	.align		4
        /*0000*/ 	.byte	0x04, 0x2f
        /*0002*/ 	.short	(.L_2 - .L_1)
	.align		4
.L_1:
        /*0004*/ 	.word	index@(_Z10hello_cudav)
        /*0008*/ 	.word	0x00000018


	//----- nvinfo : EIATTR_FRAME_SIZE
	.align		4
.L_2:
        /*000c*/ 	.byte	0x04, 0x11
        /*000e*/ 	.short	(.L_4 - .L_3)
	.align		4
.L_3:
        /*0010*/ 	.word	index@(_Z10hello_cudav)
        /*0014*/ 	.word	0x00000018


	//----- nvinfo : EIATTR_MIN_STACK_SIZE
	.align		4
.L_4:
        /*0018*/ 	.byte	0x04, 0x12
        /*001a*/ 	.short	(.L_6 - .L_5)
	.align		4
.L_5:
        /*001c*/ 	.word	index@(_Z10hello_cudav)
        /*0020*/ 	.word	0x00000018
.L_6:


//--------------------- .nv.compat                --------------------------
	.section	.nv.compat,"",@"SHT_CUDA_COMPAT_INFO"
	.align	4
        /*0000*/ 	.byte	0x02, 0x09, 0x00, 0x00, 0x02, 0x02, 0x01, 0x00, 0x02, 0x05, 0x05, 0x00, 0x03, 0x07, 0x01, 0x01
        /*0010*/ 	.byte	0x02, 0x03, 0x00, 0x00, 0x02, 0x06, 0x01, 0x00, 0x04, 0x0b, 0x08, 0x00, 0x09, 0x00, 0x00, 0x00
        /*0020*/ 	.byte	0x00, 0x00, 0x00, 0x00


//--------------------- .nv.info._Z10hello_cudav  --------------------------
	.section	.nv.info._Z10hello_cudav,"",@"SHT_CUDA_INFO"
	.sectionflags	@""
	.align	4


	//----- nvinfo : EIATTR_CUDA_API_VERSION
	.align		4
        /*0000*/ 	.byte	0x04, 0x37
        /*0002*/ 	.short	(.L_8 - .L_7)
.L_7:
        /*0004*/ 	.word	0x00000082


	//----- nvinfo : EIATTR_SPARSE_MMA_MASK
	.align		4
.L_8:
        /*0008*/ 	.byte	0x03, 0x50
        /*000a*/ 	.short	0x0000


	//----- nvinfo : EIATTR_MAXREG_COUNT
	.align		4
        /*000c*/ 	.byte	0x03, 0x1b
        /*000e*/ 	.short	0x00ff


	//----- nvinfo : EIATTR_EXTERNS
	.align		4
        /*0010*/ 	.byte	0x04, 0x0f
        /*0012*/ 	.short	(.L_10 - .L_9)


	//   ....[0]....
	.align		4
.L_9:
        /*0014*/ 	.word	index@(vprintf)


	//----- nvinfo : EIATTR_MERCURY_ISA_VERSION
	.align		4
.L_10:
        /*0018*/ 	.byte	0x03, 0x5f
        /*001a*/ 	.short	0x0101


	//----- nvinfo : EIATTR_VRC_CTA_INIT_COUNT
	.align		4
        /*001c*/ 	.byte	0x02, 0x4a
	.zero		1
	.zero		1


	//----- nvinfo : EIATTR_SYSCALL_OFFSETS
	.align		4
        /*0020*/ 	.byte	0x04, 0x46
        /*0022*/ 	.short	(.L_12 - .L_11)


	//   ....[0]....
.L_11:
        /*0024*/ 	.word	0x00000150


	//----- nvinfo : EIATTR_EXIT_INSTR_OFFSETS
	.align		4
.L_12:
        /*0028*/ 	.byte	0x04, 0x1c
        /*002a*/ 	.short	(.L_14 - .L_13)


	//   ....[0]....
.L_13:
        /*002c*/ 	.word	0x00000160


	//----- nvinfo : EIATTR_SW_WAR
	.align		4
.L_14:
        /*0030*/ 	.byte	0x04, 0x36
        /*0032*/ 	.short	(.L_16 - .L_15)
.L_15:
        /*0034*/ 	.word	0x00000008
.L_16:


//--------------------- .nv.callgraph             --------------------------
	.section	.nv.callgraph,"",@"SHT_CUDA_CALLGRAPH"
	.align	4
	.sectionentsize	8
	.align		4
        /*0000*/ 	.word	0x00000000
	.align		4
        /*0004*/ 	.word	0xffffffff
	.align		4
        /*0008*/ 	.word	index@(_Z10hello_cudav)
	.align		4
        /*000c*/ 	.word	index@(vprintf)
	.align		4
        /*0010*/ 	.word	0x00000000
	.align		4
        /*0014*/ 	.word	0xfffffffe
	.align		4
        /*0018*/ 	.word	0x00000000
	.align		4
        /*001c*/ 	.word	0xfffffffd
	.align		4
        /*0020*/ 	.word	0x00000000
	.align		4
        /*0024*/ 	.word	0xfffffffc


//--------------------- .nv.constant4             --------------------------
	.section	.nv.constant4,"a",@progbits
	.align	8
	.align		8
.nv.constant4:
        /*0000*/ 	.dword	vprintf
	.align		8
        /*0008*/ 	.dword	$str


//--------------------- .text._Z10hello_cudav     --------------------------
	.section	.text._Z10hello_cudav,"ax",@progbits
	.align	128
        .global         _Z10hello_cudav
        .type           _Z10hello_cudav,@function
        .size           _Z10hello_cudav,(.L_x_2 - _Z10hello_cudav)
        .other          _Z10hello_cudav,@"STO_CUDA_ENTRY STV_DEFAULT"
_Z10hello_cudav:
.text._Z10hello_cudav:
[----:B------:R-:W0:Y:S01]  /*0000*/  LDC R1, c[0x0][0x37c] ;  /* 0x0000df00ff017b82 */ /* 0x000e220000000800 */
[----:B------:R-:W1:Y:S01]  /*0010*/  S2R R0, SR_TID.X ;  /* 0x0000000000007919 */ /* 0x000e620000002100 */
[----:B------:R-:W2:Y:S06]  /*0020*/  LDCU UR5, c[0x0][0x2fc] ;  /* 0x00005f80ff0577ac */ /* 0x000eac0008000800 */
[----:B------:R-:W3:Y:S01]  /*0030*/  LDC R8, c[0x0][0x360] ;  /* 0x0000d800ff087b82 */ /* 0x000ee20000000800 */
[----:B------:R-:W-:Y:S01]  /*0040*/  MOV R2, 0x0 ;  /* 0x0000000000027802 */ /* 0x000fe20000000f00 */
[----:B------:R-:W1:Y:S01]  /*0050*/  S2R R11, SR_CTAID.X ;  /* 0x00000000000b7919 */ /* 0x000e620000002500 */
[----:B0-----:R-:W-:Y:S01]  /*0060*/  VIADD R1, R1, 0xffffffe8 ;  /* 0xffffffe801017836 */ /* 0x001fe20000000000 */
[----:B------:R-:W0:Y:S04]  /*0070*/  LDCU UR4, c[0x0][0x2f8] ;  /* 0x00005f00ff0477ac */ /* 0x000e280008000800 */
[----:B------:R-:W3:Y:S01]  /*0080*/  LDC R9, c[0x0][0x364] ;  /* 0x0000d900ff097b82 */ /* 0x000ee20000000800 */
[----:B------:R-:W4:Y:S07]  /*0090*/  LDCU.64 UR6, c[0x4][0x8] ;  /* 0x01000100ff0677ac */ /* 0x000f2e0008000a00 */
[----:B------:R-:W5:Y:S01]  /*00a0*/  LDC R10, c[0x0][0x368] ;  /* 0x0000da00ff0a7b82 */ /* 0x000f620000000800 */
[----:B0-----:R-:W-:-:S07]  /*00b0*/  IADD3 R6, P0, PT, R1, UR4, RZ ;  /* 0x0000000401067c10 */ /* 0x001fce000ff1e0ff */
[----:B------:R-:W0:Y:S01]  /*00c0*/  LDC.64 R2, c[0x4][R2] ;  /* 0x0100000002027b82 */ /* 0x000e220000000a00 */
[----:B----4-:R-:W-:Y:S01]  /*00d0*/  IMAD.U32 R4, RZ, RZ, UR6 ;  /* 0x00000006ff047e24 */ /* 0x010fe2000f8e00ff */
[----:B------:R-:W-:Y:S01]  /*00e0*/  MOV R5, UR7 ;  /* 0x0000000700057c02 */ /* 0x000fe20008000f00 */
[----:B--2---:R-:W-:Y:S01]  /*00f0*/  IMAD.X R7, RZ, RZ, UR5, P0 ;  /* 0x00000005ff077e24 */ /* 0x004fe200080e06ff */
[----:B---3--:R2:W-:Y:S01]  /*0100*/  STL.64 [R1], R8 ;  /* 0x0000000801007387 */ /* 0x0085e20000100a00 */
[----:B-1----:R-:W-:-:S05]  /*0110*/  IMAD R0, R11, R8, R0 ;  /* 0x000000080b007224 */ /* 0x002fca00078e0200 */
[----:B------:R2:W-:Y:S04]  /*0120*/  STL [R1+0x10], R0 ;  /* 0x0000100001007387 */ /* 0x0005e80000100800 */
[----:B-----5:R2:W-:Y:S02]  /*0130*/  STL.64 [R1+0x8], R10 ;  /* 0x0000080a01007387 */ /* 0x0205e40000100a00 */
[----:B------:R-:W-:-:S07]  /*0140*/  LEPC R20, `(.L_x_0) ;  /* 0x000000001014794e */ /* 0x000fce0000000000 */
[----:B0-2---:R-:W-:Y:S05]  /*0150*/  CALL.ABS.NOINC R2 ;  /* 0x0000000002007343 */ /* 0x005fea0003c00000 */
.L_x_0:
[----:B------:R-:W-:Y:S05]  /*0160*/  EXIT ;  /* 0x000000000000794d */ /* 0x000fea0003800000 */
.L_x_1:
[----:B------:R-:W-:-:S00]  /*0170*/  BRA `(.L_x_1) ;  /* 0xfffffffc00fc7947 */ /* 0x000fc0000383ffff */
[----:B------:R-:W-:-:S00]  /*0180*/  NOP ;  /* 0x0000000000007918 */ /* 0x000fc00000000000 */
[----:B------:R-:W-:-:S00]  /*0190*/  NOP ;  /* 0x0000000000007918 */ /* 0x000fc00000000000 */
[----:B------:R-:W-:-:S00]  /*01a0*/  NOP ;  /* 0x0000000000007918 */ /* 0x000fc00000000000 */
[----:B------:R-:W-:-:S00]  /*01b0*/  NOP ;  /* 0x0000000000007918 */ /* 0x000fc00000000000 */
[----:B------:R-:W-:-:S00]  /*01c0*/  NOP ;  /* 0x0000000000007918 */ /* 0x000fc00000000000 */
[----:B------:R-:W-:-:S00]  /*01d0*/  NOP ;  /* 0x0000000000007918 */ /* 0x000fc00000000000 */
[----:B------:R-:W-:-:S00]  /*01e0*/  NOP ;  /* 0x0000000000007918 */ /* 0x000fc00000000000 */
[----:B------:R-:W-:-:S00]  /*01f0*/  NOP ;  /* 0x0000000000007918 */ /* 0x000fc00000000000 */
.L_x_2:


//--------------------- .nv.global.init           --------------------------
	.section	.nv.global.init,"aw",@progbits
.nv.global.init:
	.type		$str,@object
	.size		$str,(.L_0 - $str)
$str:
        /*0000*/ 	.byte	0x62, 0x6c, 0x6f, 0x63, 0x6b, 0x44, 0x69, 0x6d, 0x20, 0x3d, 0x20, 0x5b, 0x20, 0x25, 0x64, 0x20
        /*0010*/ 	.byte	0x5d, 0x20, 0x62, 0x6c, 0x6f, 0x63, 0x6b, 0x20, 0x69, 0x64, 0x20, 0x3d, 0x20, 0x5b, 0x20, 0x25
        /*0020*/ 	.byte	0x64, 0x20, 0x5d, 0x2c, 0x20, 0x74, 0x68, 0x72, 0x65, 0x61, 0x64, 0x20, 0x69, 0x64, 0x20, 0x3d
        /*0030*/ 	.byte	0x20, 0x5b, 0x20, 0x25, 0x64, 0x20, 0x5d, 0x20, 0x68, 0x65, 0x6c, 0x6c, 0x6f, 0x20, 0x63, 0x75
        /*0040*/ 	.byte	0x64, 0x61, 0x0a, 0x00
.L_0:


//--------------------- .nv.shared.reserved.0     --------------------------
	.section	.nv.shared.reserved.0,"aw",@nobits
	.weak		__nv_reservedSMEM_offset_0_alias
	.size		__nv_reservedSMEM_offset_0_alias, 0, 64
	.other		__nv_reservedSMEM_offset_0_alias,@"STO_CUDA_RESERVED_SHARED STV_DEFAULT"
__nv_reservedSMEM_offset_0_alias:
	.zero		0
	.zero		64


//--------------------- .nv.constant0._Z10hello_cudav --------------------------
	.section	.nv.constant0._Z10hello_cudav,"a",@progbits
	.sectionflags	@""
	.align	4
.nv.constant0._Z10hello_cudav:
	.zero		896


//--------------------- SYMBOLS --------------------------

	.type		.nv.reservedSmem.offset0,@object
	.size		.nv.reservedSmem.offset0,0x4
	.type		vprintf,@function
